//
// Generated by NVIDIA NVVM Compiler
//
// Compiler Build ID: CL-36424714
// Cuda compilation tools, release 13.0, V13.0.88
// Based on NVVM 20.0.0
//

.version 9.0
.target sm_100
.address_size 64

	// .globl	_Z9gpuVecAddPfS_S_

.visible .entry _Z9gpuVecAddPfS_S_(
	.param .u64 .ptr .align 1 _Z9gpuVecAddPfS_S__param_0,
	.param .u64 .ptr .align 1 _Z9gpuVecAddPfS_S__param_1,
	.param .u64 .ptr .align 1 _Z9gpuVecAddPfS_S__param_2
)
{


	ret;

}


// ===== COMPILED SASS (sm_100) =====

	.target	sm_100

	.elftype	@"ET_EXEC"


//--------------------- .note.nv.tkinfo           --------------------------
	.section	.note.nv.tkinfo,"",@"SHT_NOTE"
	.sectionflags	@"SHF_NOTE_NV_TKINFO"
	.tkinfo
        /*0018*/ 	.word	0x00000002
        /*0030*/ 	.string	""
        /*0030*/ 	.string	"ptxas"
        /*0030*/ 	.string	"Cuda compilation tools, release 13.0, V13.0.88"
        /*0030*/ 	.string	"Build cuda_13.0.r13.0/compiler.36424714_0"
        /*0030*/ 	.string	"-arch sm_100 -m 64 "



//--------------------- .note.nv.cuinfo           --------------------------
	.section	.note.nv.cuinfo,"",@"SHT_NOTE"
	.sectionflags	@"SHF_NOTE_NV_CUINFO"
        /*0018*/ 	.short	0x0002
        /*001a*/ 	.short	0x0064
        /*001c*/ 	.short	0x0082
	.zero		2


//--------------------- .nv.info                  --------------------------
	.section	.nv.info,"",@"SHT_CUDA_INFO"
	.align	4


	//----- nvinfo : EIATTR_REGCOUNT
	.align		4
        /*0000*/ 	.byte	0x04, 0x2f
        /*0002*/ 	.short	(.L_1 - .L_0)
	.align		4
.L_0:
        /*0004*/ 	.word	index@(_Z9gpuVecAddPfS_S_)
        /*0008*/ 	.word	0x00000004


	//----- nvinfo : EIATTR_FRAME_SIZE
	.align		4
.L_1:
        /*000c*/ 	.byte	0x04, 0x11
        /*000e*/ 	.short	(.L_3 - .L_2)
	.align		4
.L_2:
        /*0010*/ 	.word	index@(_Z9gpuVecAddPfS_S_)
        /*0014*/ 	.word	0x00000000


	//----- nvinfo : EIATTR_MIN_STACK_SIZE
	.align		4
.L_3:
        /*0018*/ 	.byte	0x04, 0x12
        /*001a*/ 	.short	(.L_5 - .L_4)
	.align		4
.L_4:
        /*001c*/ 	.word	index@(_Z9gpuVecAddPfS_S_)
        /*0020*/ 	.word	0x00000000
.L_5:


//--------------------- .nv.compat                --------------------------
	.section	.nv.compat,"",@"SHT_CUDA_COMPAT_INFO"
	.align	4
        /*0000*/ 	.byte	0x02, 0x09, 0x00, 0x00, 0x02, 0x02, 0x01, 0x00, 0x02, 0x05, 0x05, 0x00, 0x03, 0x07, 0x01, 0x01
        /*0010*/ 	.byte	0x02, 0x03, 0x00, 0x00, 0x02, 0x06, 0x01, 0x00, 0x04, 0x0b, 0x08, 0x00, 0x09, 0x00, 0x00, 0x00
        /*0020*/ 	.byte	0x00, 0x00, 0x00, 0x00


//--------------------- .nv.info._Z9gpuVecAddPfS_S_ --------------------------
	.section	.nv.info._Z9gpuVecAddPfS_S_,"",@"SHT_CUDA_INFO"
	.sectionflags	@""
	.align	4


	//----- nvinfo : EIATTR_CUDA_API_VERSION
	.align		4
        /*0000*/ 	.byte	0x04, 0x37
        /*0002*/ 	.short	(.L_7 - .L_6)
.L_6:
        /*0004*/ 	.word	0x00000082


	//----- nvinfo : EIATTR_KPARAM_INFO
	.align		4
.L_7:
        /*0008*/ 	.byte	0x04, 0x17
        /*000a*/ 	.short	(.L_9 - .L_8)
.L_8:
        /*000c*/ 	.word	0x00000000
        /*0010*/ 	.short	0x0002
        /*0012*/ 	.short	0x0010
        /*0014*/ 	.byte	0x00, 0xf5, 0x21, 0x00


	//----- nvinfo : EIATTR_KPARAM_INFO
	.align		4
.L_9:
        /*0018*/ 	.byte	0x04, 0x17
        /*001a*/ 	.short	(.L_11 - .L_10)
.L_10:
        /*001c*/ 	.word	0x00000000
        /*0020*/ 	.short	0x0001
        /*0022*/ 	.short	0x0008
        /*0024*/ 	.byte	0x00, 0xf5, 0x21, 0x00


	//----- nvinfo : EIATTR_KPARAM_INFO
	.align		4
.L_11:
        /*0028*/ 	.byte	0x04, 0x17
        /*002a*/ 	.short	(.L_13 - .L_12)
.L_12:
        /*002c*/ 	.word	0x00000000
        /*0030*/ 	.short	0x0000
        /*0032*/ 	.short	0x0000
        /*0034*/ 	.byte	0x00, 0xf5, 0x21, 0x00


	//----- nvinfo : EIATTR_SPARSE_MMA_MASK
	.align		4
.L_13:
        /*0038*/ 	.byte	0x03, 0x50
        /*003a*/ 	.short	0x0000


	//----- nvinfo : EIATTR_MAXREG_COUNT
	.align		4
        /*003c*/ 	.byte	0x03, 0x1b
        /*003e*/ 	.short	0x00ff


	//----- nvinfo : EIATTR_MERCURY_ISA_VERSION
	.align		4
        /*0040*/ 	.byte	0x03, 0x5f
        /*0042*/ 	.short	0x0101


	//----- nvinfo : EIATTR_VRC_CTA_INIT_COUNT
	.align		4
        /*0044*/ 	.byte	0x02, 0x4a
	.zero		1
	.zero		1


	//----- nvinfo : EIATTR_EXIT_INSTR_OFFSETS
	.align		4
        /*0048*/ 	.byte	0x04, 0x1c
        /*004a*/ 	.short	(.L_15 - .L_14)


	//   ....[0]....
.L_14:
        /*004c*/ 	.word	0x00000010


	//----- nvinfo : EIATTR_CBANK_PARAM_SIZE
	.align		4
.L_15:
        /*0050*/ 	.byte	0x03, 0x19
        /*0052*/ 	.short	0x0018


	//----- nvinfo : EIATTR_PARAM_CBANK
	.align		4
        /*0054*/ 	.byte	0x04, 0x0a
        /*0056*/ 	.short	(.L_17 - .L_16)
	.align		4
.L_16:
        /*0058*/ 	.word	index@(.nv.constant0._Z9gpuVecAddPfS_S_)
        /*005c*/ 	.short	0x0380
        /*005e*/ 	.short	0x0018


	//----- nvinfo : EIATTR_SW_WAR
	.align		4
.L_17:
        /*0060*/ 	.byte	0x04, 0x36
        /*0062*/ 	.short	(.L_19 - .L_18)
.L_18:
        /*0064*/ 	.word	0x00000008
.L_19:


//--------------------- .nv.callgraph             --------------------------
	.section	.nv.callgraph,"",@"SHT_CUDA_CALLGRAPH"
	.align	4
	.sectionentsize	8
	.align		4
        /*0000*/ 	.word	0x00000000
	.align		4
        /*0004*/ 	.word	0xffffffff
	.align		4
        /*0008*/ 	.word	0x00000000
	.align		4
        /*000c*/ 	.word	0xfffffffe
	.align		4
        /*0010*/ 	.word	0x00000000
	.align		4
        /*0014*/ 	.word	0xfffffffd
	.align		4
        /*0018*/ 	.word	0x00000000
	.align		4
        /*001c*/ 	.word	0xfffffffc


//--------------------- .text._Z9gpuVecAddPfS_S_  --------------------------
	.section	.text._Z9gpuVecAddPfS_S_,"ax",@progbits
	.align	128
        .global         _Z9gpuVecAddPfS_S_
        .type           _Z9gpuVecAddPfS_S_,@function
        .size           _Z9gpuVecAddPfS_S_,(.L_x_1 - _Z9gpuVecAddPfS_S_)
        .other          _Z9gpuVecAddPfS_S_,@"STO_CUDA_ENTRY STV_DEFAULT"
_Z9gpuVecAddPfS_S_:
.text._Z9gpuVecAddPfS_S_:
[----:B------:R-:W-:Y:S01]  /*0000*/  LDC R1, c[0x0][0x37c] ;  /* 0x0000df00ff017b82 */ /* 0x000fe20000000800 */
[----:B------:R-:W-:Y:S05]  /*0010*/  EXIT ;  /* 0x000000000000794d */ /* 0x000fea0003800000 */
.L_x_0:
[----:B------:R-:W-:-:S00]  /*0020*/  BRA `(.L_x_0) ;  /* 0xfffffffc00fc7947 */ /* 0x000fc0000383ffff */
[----:B------:R-:W-:-:S00]  /*0030*/  NOP ;  /* 0x0000000000007918 */ /* 0x000fc00000000000 */
        /* <DEDUP_REMOVED lines=12> */
.L_x_1:


//--------------------- .nv.shared.reserved.0     --------------------------
	.section	.nv.shared.reserved.0,"aw",@nobits
	.weak		__nv_reservedSMEM_offset_0_alias
	.size		__nv_reservedSMEM_offset_0_alias, 0, 64
	.other		__nv_reservedSMEM_offset_0_alias,@"STO_CUDA_RESERVED_SHARED STV_DEFAULT"
__nv_reservedSMEM_offset_0_alias:
	.zero		0
	.zero		64


//--------------------- .nv.constant0._Z9gpuVecAddPfS_S_ --------------------------
	.section	.nv.constant0._Z9gpuVecAddPfS_S_,"a",@progbits
	.sectionflags	@""
	.align	4
.nv.constant0._Z9gpuVecAddPfS_S_:
	.zero		920


//--------------------- SYMBOLS --------------------------

	.type		.nv.reservedSmem.offset0,@object
	.size		.nv.reservedSmem.offset0,0x4
